//
// Generated by NVIDIA NVVM Compiler
//
// Compiler Build ID: CL-36424714
// Cuda compilation tools, release 13.0, V13.0.88
// Based on NVVM 20.0.0
//

.version 9.0
.target sm_100
.address_size 64

	// .globl	_Z15Matriz_GPU_MultPdS_S_

.visible .entry _Z15Matriz_GPU_MultPdS_S_(
	.param .u64 .ptr .align 1 _Z15Matriz_GPU_MultPdS_S__param_0,
	.param .u64 .ptr .align 1 _Z15Matriz_GPU_MultPdS_S__param_1,
	.param .u64 .ptr .align 1 _Z15Matriz_GPU_MultPdS_S__param_2
)
{
	.reg .pred 	%p<5>;
	.reg .b32 	%r<29>;
	.reg .b64 	%rd<18>;
	.reg .b64 	%fd<34>;

	ld.param.u64 	%rd5, [_Z15Matriz_GPU_MultPdS_S__param_0];
	ld.param.u64 	%rd6, [_Z15Matriz_GPU_MultPdS_S__param_1];
	ld.param.u64 	%rd7, [_Z15Matriz_GPU_MultPdS_S__param_2];
	mov.u32 	%r10, %ctaid.x;
	mov.u32 	%r11, %ntid.x;
	mov.u32 	%r12, %tid.x;
	mad.lo.s32 	%r1, %r10, %r11, %r12;
	mov.u32 	%r13, %ctaid.y;
	mov.u32 	%r14, %ntid.y;
	mov.u32 	%r15, %tid.y;
	mad.lo.s32 	%r16, %r13, %r14, %r15;
	setp.gt.s32 	%p1, %r1, 511;
	setp.gt.u32 	%p2, %r16, 511;
	or.pred  	%p3, %p1, %p2;
	@%p3 bra 	$L__BB0_4;
	shl.b32 	%r3, %r16, 9;
	mul.wide.u32 	%rd8, %r3, 8;
	cvta.to.global.u64 	%rd9, %rd5;
	add.s64 	%rd10, %rd8, %rd9;
	add.s64 	%rd17, %rd10, 32;
	cvta.to.global.u64 	%rd11, %rd6;
	add.s64 	%rd2, %rd11, 16384;
	mov.b32 	%r27, 0;
	mov.u32 	%r26, %r1;
	mov.u32 	%r28, %r27;
$L__BB0_2:
	mul.wide.s32 	%rd12, %r26, 8;
	add.s64 	%rd13, %rd2, %rd12;
	ld.global.f64 	%fd1, [%rd17+-32];
	ld.global.f64 	%fd2, [%rd13+-16384];
	cvt.rn.f64.s32 	%fd3, %r27;
	fma.rn.f64 	%fd4, %fd1, %fd2, %fd3;
	cvt.rzi.s32.f64 	%r18, %fd4;
	ld.global.f64 	%fd5, [%rd17+-24];
	ld.global.f64 	%fd6, [%rd13+-12288];
	cvt.rn.f64.s32 	%fd7, %r18;
	fma.rn.f64 	%fd8, %fd5, %fd6, %fd7;
	cvt.rzi.s32.f64 	%r19, %fd8;
	ld.global.f64 	%fd9, [%rd17+-16];
	ld.global.f64 	%fd10, [%rd13+-8192];
	cvt.rn.f64.s32 	%fd11, %r19;
	fma.rn.f64 	%fd12, %fd9, %fd10, %fd11;
	cvt.rzi.s32.f64 	%r20, %fd12;
	ld.global.f64 	%fd13, [%rd17+-8];
	ld.global.f64 	%fd14, [%rd13+-4096];
	cvt.rn.f64.s32 	%fd15, %r20;
	fma.rn.f64 	%fd16, %fd13, %fd14, %fd15;
	cvt.rzi.s32.f64 	%r21, %fd16;
	ld.global.f64 	%fd17, [%rd17];
	ld.global.f64 	%fd18, [%rd13];
	cvt.rn.f64.s32 	%fd19, %r21;
	fma.rn.f64 	%fd20, %fd17, %fd18, %fd19;
	cvt.rzi.s32.f64 	%r22, %fd20;
	ld.global.f64 	%fd21, [%rd17+8];
	ld.global.f64 	%fd22, [%rd13+4096];
	cvt.rn.f64.s32 	%fd23, %r22;
	fma.rn.f64 	%fd24, %fd21, %fd22, %fd23;
	cvt.rzi.s32.f64 	%r23, %fd24;
	ld.global.f64 	%fd25, [%rd17+16];
	ld.global.f64 	%fd26, [%rd13+8192];
	cvt.rn.f64.s32 	%fd27, %r23;
	fma.rn.f64 	%fd28, %fd25, %fd26, %fd27;
	cvt.rzi.s32.f64 	%r24, %fd28;
	ld.global.f64 	%fd29, [%rd17+24];
	ld.global.f64 	%fd30, [%rd13+12288];
	cvt.rn.f64.s32 	%fd31, %r24;
	fma.rn.f64 	%fd32, %fd29, %fd30, %fd31;
	cvt.rzi.s32.f64 	%r27, %fd32;
	add.s32 	%r28, %r28, 8;
	add.s64 	%rd17, %rd17, 64;
	add.s32 	%r26, %r26, 4096;
	setp.ne.s32 	%p4, %r28, 512;
	@%p4 bra 	$L__BB0_2;
	cvt.rn.f64.s32 	%fd33, %r27;
	add.s32 	%r25, %r3, %r1;
	cvta.to.global.u64 	%rd14, %rd7;
	mul.wide.s32 	%rd15, %r25, 8;
	add.s64 	%rd16, %rd14, %rd15;
	st.global.f64 	[%rd16], %fd33;
$L__BB0_4:
	ret;

}


// ===== COMPILED SASS (sm_100) =====

	.target	sm_100

	.elftype	@"ET_EXEC"


//--------------------- .note.nv.tkinfo           --------------------------
	.section	.note.nv.tkinfo,"",@"SHT_NOTE"
	.sectionflags	@"SHF_NOTE_NV_TKINFO"
	.tkinfo
        /*0018*/ 	.word	0x00000002
        /*0030*/ 	.string	""
        /*0030*/ 	.string	"ptxas"
        /*0030*/ 	.string	"Cuda compilation tools, release 13.0, V13.0.88"
        /*0030*/ 	.string	"Build cuda_13.0.r13.0/compiler.36424714_0"
        /*0030*/ 	.string	"-arch sm_100 -m 64 "



//--------------------- .note.nv.cuinfo           --------------------------
	.section	.note.nv.cuinfo,"",@"SHT_NOTE"
	.sectionflags	@"SHF_NOTE_NV_CUINFO"
        /*0018*/ 	.short	0x0002
        /*001a*/ 	.short	0x0064
        /*001c*/ 	.short	0x0082
	.zero		2


//--------------------- .nv.info                  --------------------------
	.section	.nv.info,"",@"SHT_CUDA_INFO"
	.align	4


	//----- nvinfo : EIATTR_REGCOUNT
	.align		4
        /*0000*/ 	.byte	0x04, 0x2f
        /*0002*/ 	.short	(.L_1 - .L_0)
	.align		4
.L_0:
        /*0004*/ 	.word	index@(_Z15Matriz_GPU_MultPdS_S_)
        /*0008*/ 	.word	0x00000020


	//----- nvinfo : EIATTR_FRAME_SIZE
	.align		4
.L_1:
        /*000c*/ 	.byte	0x04, 0x11
        /*000e*/ 	.short	(.L_3 - .L_2)
	.align		4
.L_2:
        /*0010*/ 	.word	index@(_Z15Matriz_GPU_MultPdS_S_)
        /*0014*/ 	.word	0x00000000


	//----- nvinfo : EIATTR_MIN_STACK_SIZE
	.align		4
.L_3:
        /*0018*/ 	.byte	0x04, 0x12
        /*001a*/ 	.short	(.L_5 - .L_4)
	.align		4
.L_4:
        /*001c*/ 	.word	index@(_Z15Matriz_GPU_MultPdS_S_)
        /*0020*/ 	.word	0x00000000
.L_5:


//--------------------- .nv.compat                --------------------------
	.section	.nv.compat,"",@"SHT_CUDA_COMPAT_INFO"
	.align	4
        /*0000*/ 	.byte	0x02, 0x09, 0x00, 0x00, 0x02, 0x02, 0x01, 0x00, 0x02, 0x05, 0x05, 0x00, 0x03, 0x07, 0x01, 0x01
        /*0010*/ 	.byte	0x02, 0x03, 0x00, 0x00, 0x02, 0x06, 0x01, 0x00, 0x04, 0x0b, 0x08, 0x00, 0x01, 0x00, 0x00, 0x00
        /*0020*/ 	.byte	0x00, 0x00, 0x00, 0x00


//--------------------- .nv.info._Z15Matriz_GPU_MultPdS_S_ --------------------------
	.section	.nv.info._Z15Matriz_GPU_MultPdS_S_,"",@"SHT_CUDA_INFO"
	.sectionflags	@""
	.align	4


	//----- nvinfo : EIATTR_CUDA_API_VERSION
	.align		4
        /*0000*/ 	.byte	0x04, 0x37
        /*0002*/ 	.short	(.L_7 - .L_6)
.L_6:
        /*0004*/ 	.word	0x00000082


	//----- nvinfo : EIATTR_KPARAM_INFO
	.align		4
.L_7:
        /*0008*/ 	.byte	0x04, 0x17
        /*000a*/ 	.short	(.L_9 - .L_8)
.L_8:
        /*000c*/ 	.word	0x00000000
        /*0010*/ 	.short	0x0002
        /*0012*/ 	.short	0x0010
        /*0014*/ 	.byte	0x00, 0xf5, 0x21, 0x00


	//----- nvinfo : EIATTR_KPARAM_INFO
	.align		4
.L_9:
        /*0018*/ 	.byte	0x04, 0x17
        /*001a*/ 	.short	(.L_11 - .L_10)
.L_10:
        /*001c*/ 	.word	0x00000000
        /*0020*/ 	.short	0x0001
        /*0022*/ 	.short	0x0008
        /*0024*/ 	.byte	0x00, 0xf5, 0x21, 0x00


	//----- nvinfo : EIATTR_KPARAM_INFO
	.align		4
.L_11:
        /*0028*/ 	.byte	0x04, 0x17
        /*002a*/ 	.short	(.L_13 - .L_12)
.L_12:
        /*002c*/ 	.word	0x00000000
        /*0030*/ 	.short	0x0000
        /*0032*/ 	.short	0x0000
        /*0034*/ 	.byte	0x00, 0xf5, 0x21, 0x00


	//----- nvinfo : EIATTR_SPARSE_MMA_MASK
	.align		4
.L_13:
        /*0038*/ 	.byte	0x03, 0x50
        /*003a*/ 	.short	0x0000


	//----- nvinfo : EIATTR_MAXREG_COUNT
	.align		4
        /*003c*/ 	.byte	0x03, 0x1b
        /*003e*/ 	.short	0x00ff


	//----- nvinfo : EIATTR_MERCURY_ISA_VERSION
	.align		4
        /*0040*/ 	.byte	0x03, 0x5f
        /*0042*/ 	.short	0x0101


	//----- nvinfo : EIATTR_VRC_CTA_INIT_COUNT
	.align		4
        /*0044*/ 	.byte	0x02, 0x4a
	.zero		1
	.zero		1


	//----- nvinfo : EIATTR_EXIT_INSTR_OFFSETS
	.align		4
        /*0048*/ 	.byte	0x04, 0x1c
        /*004a*/ 	.short	(.L_15 - .L_14)


	//   ....[0]....
.L_14:
        /*004c*/ 	.word	0x000000b0


	//   ....[1]....
        /*0050*/ 	.word	0x00000cc0


	//----- nvinfo : EIATTR_CBANK_PARAM_SIZE
	.align		4
.L_15:
        /*0054*/ 	.byte	0x03, 0x19
        /*0056*/ 	.short	0x0018


	//----- nvinfo : EIATTR_PARAM_CBANK
	.align		4
        /*0058*/ 	.byte	0x04, 0x0a
        /*005a*/ 	.short	(.L_17 - .L_16)
	.align		4
.L_16:
        /*005c*/ 	.word	index@(.nv.constant0._Z15Matriz_GPU_MultPdS_S_)
        /*0060*/ 	.short	0x0380
        /*0062*/ 	.short	0x0018


	//----- nvinfo : EIATTR_SW_WAR
	.align		4
.L_17:
        /*0064*/ 	.byte	0x04, 0x36
        /*0066*/ 	.short	(.L_19 - .L_18)
.L_18:
        /*0068*/ 	.word	0x00000008
.L_19:


//--------------------- .nv.callgraph             --------------------------
	.section	.nv.callgraph,"",@"SHT_CUDA_CALLGRAPH"
	.align	4
	.sectionentsize	8
	.align		4
        /*0000*/ 	.word	0x00000000
	.align		4
        /*0004*/ 	.word	0xffffffff
	.align		4
        /*0008*/ 	.word	0x00000000
	.align		4
        /*000c*/ 	.word	0xfffffffe
	.align		4
        /*0010*/ 	.word	0x00000000
	.align		4
        /*0014*/ 	.word	0xfffffffd
	.align		4
        /*0018*/ 	.word	0x00000000
	.align		4
        /*001c*/ 	.word	0xfffffffc


//--------------------- .text._Z15Matriz_GPU_MultPdS_S_ --------------------------
	.section	.text._Z15Matriz_GPU_MultPdS_S_,"ax",@progbits
	.align	128
        .global         _Z15Matriz_GPU_MultPdS_S_
        .type           _Z15Matriz_GPU_MultPdS_S_,@function
        .size           _Z15Matriz_GPU_MultPdS_S_,(.L_x_2 - _Z15Matriz_GPU_MultPdS_S_)
        .other          _Z15Matriz_GPU_MultPdS_S_,@"STO_CUDA_ENTRY STV_DEFAULT"
_Z15Matriz_GPU_MultPdS_S_:
.text._Z15Matriz_GPU_MultPdS_S_:
[----:B------:R-:W-:Y:S01]  /*0000*/  LDC R1, c[0x0][0x37c] ;  /* 0x0000df00ff017b82 */ /* 0x000fe20000000800 */
[----:B------:R-:W0:Y:S07]  /*0010*/  S2R R2, SR_TID.Y ;  /* 0x0000000000027919 */ /* 0x000e2e0000002200 */
[----:B------:R-:W1:Y:S01]  /*0020*/  LDC R0, c[0x0][0x360] ;  /* 0x0000d800ff007b82 */ /* 0x000e620000000800 */
[----:B------:R-:W1:Y:S07]  /*0030*/  S2R R3, SR_TID.X ;  /* 0x0000000000037919 */ /* 0x000e6e0000002100 */
[----:B------:R-:W0:Y:S08]  /*0040*/  S2UR UR5, SR_CTAID.Y ;  /* 0x00000000000579c3 */ /* 0x000e300000002600 */
[----:B------:R-:W0:Y:S08]  /*0050*/  LDC R13, c[0x0][0x364] ;  /* 0x0000d900ff0d7b82 */ /* 0x000e300000000800 */
[----:B------:R-:W1:Y:S01]  /*0060*/  S2UR UR4, SR_CTAID.X ;  /* 0x00000000000479c3 */ /* 0x000e620000002500 */
[----:B0-----:R-:W-:-:S05]  /*0070*/  IMAD R13, R13, UR5, R2 ;  /* 0x000000050d0d7c24 */ /* 0x001fca000f8e0202 */
[----:B------:R-:W-:Y:S01]  /*0080*/  ISETP.GT.U32.AND P0, PT, R13, 0x1ff, PT ;  /* 0x000001ff0d00780c */ /* 0x000fe20003f04070 */
[----:B-1----:R-:W-:-:S05]  /*0090*/  IMAD R0, R0, UR4, R3 ;  /* 0x0000000400007c24 */ /* 0x002fca000f8e0203 */
[----:B------:R-:W-:-:S13]  /*00a0*/  ISETP.GT.OR P0, PT, R0, 0x1ff, P0 ;  /* 0x000001ff0000780c */ /* 0x000fda0000704670 */
[----:B------:R-:W-:Y:S05]  /*00b0*/  @P0 EXIT ;  /* 0x000000000000094d */ /* 0x000fea0003800000 */
[----:B------:R-:W0:Y:S01]  /*00c0*/  LDC.64 R2, c[0x0][0x380] ;  /* 0x0000e000ff027b82 */ /* 0x000e220000000a00 */
[----:B------:R-:W1:Y:S01]  /*00d0*/  LDCU.64 UR4, c[0x0][0x388] ;  /* 0x00007100ff0477ac */ /* 0x000e620008000a00 */
[----:B------:R-:W-:Y:S01]  /*00e0*/  SHF.L.U32 R13, R13, 0x9, RZ ;  /* 0x000000090d0d7819 */ /* 0x000fe200000006ff */
[----:B------:R-:W-:Y:S01]  /*00f0*/  IMAD.MOV.U32 R12, RZ, RZ, RZ ;  /* 0x000000ffff0c7224 */ /* 0x000fe200078e00ff */
[----:B------:R-:W-:Y:S01]  /*0100*/  MOV R15, R0 ;  /* 0x00000000000f7202 */ /* 0x000fe20000000f00 */
[----:B------:R-:W2:Y:S01]  /*0110*/  LDCU.64 UR6, c[0x0][0x358] ;  /* 0x00006b00ff0677ac */ /* 0x000ea20008000a00 */
[----:B-1----:R-:W-:-:S04]  /*0120*/  UIADD3 UR4, UP0, UPT, UR4, 0x4000, URZ ;  /* 0x0000400004047890 */ /* 0x002fc8000ff1e0ff */
[----:B------:R-:W-:Y:S01]  /*0130*/  UIADD3.X UR5, UPT, UPT, URZ, UR5, URZ, UP0, !UPT ;  /* 0x00000005ff057290 */ /* 0x000fe200087fe4ff */
[----:B0-----:R-:W-:-:S04]  /*0140*/  IMAD.WIDE.U32 R2, R13, 0x8, R2 ;  /* 0x000000080d027825 */ /* 0x001fc800078e0002 */
[----:B------:R-:W-:Y:S01]  /*0150*/  IMAD.U32 R4, RZ, RZ, UR4 ;  /* 0x00000004ff047e24 */ /* 0x000fe2000f8e00ff */
[----:B------:R-:W-:Y:S01]  /*0160*/  IADD3 R2, P0, PT, R2, 0x20, RZ ;  /* 0x0000002002027810 */ /* 0x000fe20007f1e0ff */
[----:B------:R-:W-:Y:S01]  /*0170*/  UMOV UR4, URZ ;  /* 0x000000ff00047c82 */ /* 0x000fe20008000000 */
[----:B------:R-:W-:Y:S02]  /*0180*/  MOV R5, UR5 ;  /* 0x0000000500057c02 */ /* 0x000fe40008000f00 */
[----:B--2---:R-:W-:-:S09]  /*0190*/  IADD3.X R3, PT, PT, RZ, R3, RZ, P0, !PT ;  /* 0x00000003ff037210 */ /* 0x004fd200007fe4ff */
.L_x_0:
[C---:B------:R-:W-:Y:S01]  /*01a0*/  IMAD.WIDE R22, R15.reuse, 0x8, R4 ;  /* 0x000000080f167825 */ /* 0x040fe200078e0204 */
[----:B------:R-:W2:Y:S04]  /*01b0*/  LDG.E.64 R6, desc[UR6][R2.64+-0x20] ;  /* 0xffffe00602067981 */ /* 0x000ea8000c1e1b00 */
[----:B0-----:R-:W2:Y:S04]  /*01c0*/  LDG.E.64 R18, desc[UR6][R22.64+-0x4000] ;  /* 0xffc0000616127981 */ /* 0x001ea8000c1e1b00 */
[----:B------:R-:W3:Y:S04]  /*01d0*/  LDG.E.64 R10, desc[UR6][R2.64+-0x18] ;  /* 0xffffe806020a7981 */ /* 0x000ee8000c1e1b00 */
[----:B------:R-:W3:Y:S04]  /*01e0*/  LDG.E.64 R8, desc[UR6][R22.64+-0x3000] ;  /* 0xffd0000616087981 */ /* 0x000ee8000c1e1b00 */
[----:B------:R-:W4:Y:S04]  /*01f0*/  LDG.E.64 R16, desc[UR6][R2.64+-0x10] ;  /* 0xfffff00602107981 */ /* 0x000f28000c1e1b00 */
[----:B------:R-:W4:Y:S01]  /*0200*/  LDG.E.64 R20, desc[UR6][R22.64+-0x2000] ;  /* 0xffe0000616147981 */ /* 0x000f22000c1e1b00 */
[----:B-1----:R-:W2:Y:S02]  /*0210*/  I2F.F64 R24, R12 ;  /* 0x0000000c00187312 */ /* 0x002ea40000201c00 */
[----:B--2---:R-:W-:Y:S01]  /*0220*/  DFMA R24, R6, R18, R24 ;  /* 0x000000120618722b */ /* 0x004fe20000000018 */
[----:B------:R-:W2:Y:S04]  /*0230*/  LDG.E.64 R6, desc[UR6][R2.64+-0x8] ;  /* 0xfffff80602067981 */ /* 0x000ea8000c1e1b00 */
[----:B------:R-:W2:Y:S01]  /*0240*/  LDG.E.64 R18, desc[UR6][R22.64+-0x1000] ;  /* 0xfff0000616127981 */ /* 0x000ea2000c1e1b00 */
[----:B------:R-:W0:Y:S08]  /*0250*/  F2I.F64.TRUNC R14, R24 ;  /* 0x00000018000e7311 */ /* 0x000e30000030d100 */
[----:B0-----:R-:W3:Y:S02]  /*0260*/  I2F.F64 R26, R14 ;  /* 0x0000000e001a7312 */ /* 0x001ee40000201c00 */
[----:B---3--:R-:W-:Y:S01]  /*0270*/  DFMA R26, R10, R8, R26 ;  /* 0x000000080a1a722b */ /* 0x008fe2000000001a */
[----:B------:R-:W3:Y:S04]  /*0280*/  LDG.E.64 R8, desc[UR6][R2.64] ;  /* 0x0000000602087981 */ /* 0x000ee8000c1e1b00 */
[----:B------:R-:W3:Y:S05]  /*0290*/  LDG.E.64 R10, desc[UR6][R22.64] ;  /* 0x00000006160a7981 */ /* 0x000eea000c1e1b00 */
[----:B------:R-:W0:Y:S08]  /*02a0*/  F2I.F64.TRUNC R26, R26 ;  /* 0x0000001a001a7311 */ /* 0x000e30000030d100 */
[----:B0-----:R-:W4:Y:S02]  /*02b0*/  I2F.F64 R28, R26 ;  /* 0x0000001a001c7312 */ /* 0x001f240000201c00 */
[----:B----4-:R-:W-:Y:S01]  /*02c0*/  DFMA R28, R16, R20, R28 ;  /* 0x00000014101c722b */ /* 0x010fe2000000001c */
[----:B------:R-:W4:Y:S04]  /*02d0*/  LDG.E.64 R16, desc[UR6][R2.64+0x8] ;  /* 0x0000080602107981 */ /* 0x000f28000c1e1b00 */
[----:B------:R-:W4:Y:S05]  /*02e0*/  LDG.E.64 R20, desc[UR6][R22.64+0x1000] ;  /* 0x0010000616147981 */ /* 0x000f2a000c1e1b00 */
[----:B------:R-:W0:Y:S08]  /*02f0*/  F2I.F64.TRUNC R28, R28 ;  /* 0x0000001c001c7311 */ /* 0x000e30000030d100 */
[----:B0-----:R0:W2:Y:S01]  /*0300*/  I2F.F64 R24, R28 ;  /* 0x0000001c00187312 */ /* 0x0010a20000201c00 */
[----:B------:R-:W-:-:S04]  /*0310*/  VIADD R29, R15, 0x1000 ;  /* 0x000010000f1d7836 */ /* 0x000fc80000000000 */
[----:B0-----:R-:W-:Y:S01]  /*0320*/  IMAD.WIDE R28, R29, 0x8, R4 ;  /* 0x000000081d1c7825 */ /* 0x001fe200078e0204 */
[----:B--2---:R-:W-:Y:S01]  /*0330*/  DFMA R24, R6, R18, R24 ;  /* 0x000000120618722b */ /* 0x004fe20000000018 */
[----:B------:R-:W2:Y:S04]  /*0340*/  LDG.E.64 R6, desc[UR6][R2.64+0x10] ;  /* 0x0000100602067981 */ /* 0x000ea8000c1e1b00 */
[----:B------:R-:W2:Y:S01]  /*0350*/  LDG.E.64 R18, desc[UR6][R22.64+0x2000] ;  /* 0x0020000616127981 */ /* 0x000ea2000c1e1b00 */
[----:B------:R-:W0:Y:S08]  /*0360*/  F2I.F64.TRUNC R12, R24 ;  /* 0x00000018000c7311 */ /* 0x000e30000030d100 */
[----:B0-----:R-:W3:Y:S02]  /*0370*/  I2F.F64 R26, R12 ;  /* 0x0000000c001a7312 */ /* 0x001ee40000201c00 */
[----:B---3--:R-:W-:Y:S01]  /*0380*/  DFMA R26, R8, R10, R26 ;  /* 0x0000000a081a722b */ /* 0x008fe2000000001a */
[----:B------:R0:W3:Y:S04]  /*0390*/  LDG.E.64 R8, desc[UR6][R22.64+0x3000] ;  /* 0x0030000616087981 */ /* 0x0000e8000c1e1b00 */
[----:B------:R-:W3:Y:S05]  /*03a0*/  LDG.E.64 R10, desc[UR6][R2.64+0x18] ;  /* 0x00001806020a7981 */ /* 0x000eea000c1e1b00 */
[----:B------:R-:W1:Y:S08]  /*03b0*/  F2I.F64.TRUNC R26, R26 ;  /* 0x0000001a001a7311 */ /* 0x000e70000030d100 */
[----:B-1----:R-:W4:Y:S02]  /*03c0*/  I2F.F64 R24, R26 ;  /* 0x0000001a00187312 */ /* 0x002f240000201c00 */
[----:B----4-:R-:W-:Y:S01]  /*03d0*/  DFMA R24, R16, R20, R24 ;  /* 0x000000141018722b */ /* 0x010fe20000000018 */
[----:B------:R-:W4:Y:S04]  /*03e0*/  LDG.E.64 R16, desc[UR6][R2.64+0x20] ;  /* 0x0000200602107981 */ /* 0x000f28000c1e1b00 */
[----:B------:R-:W4:Y:S01]  /*03f0*/  LDG.E.64 R20, desc[UR6][R28.64+-0x4000] ;  /* 0xffc000061c147981 */ /* 0x000f22000c1e1b00 */
[----:B------:R-:W0:Y:S08]  /*0400*/  F2I.F64.TRUNC R12, R24 ;  /* 0x00000018000c7311 */ /* 0x000e30000030d100 */
[----:B0-----:R-:W2:Y:S02]  /*0410*/  I2F.F64 R22, R12 ;  /* 0x0000000c00167312 */ /* 0x001ea40000201c00 */
        /* <DEDUP_REMOVED lines=9> */
[----:B0-----:R0:W4:Y:S02]  /*04b0*/  I2F.F64 R24, R26 ;  /* 0x0000001a00187312 */ /* 0x0011240000201c00 */
[----:B0-----:R-:W5:Y:S01]  /*04c0*/  LDG.E.64 R26, desc[UR6][R2.64+0x38] ;  /* 0x00003806021a7981 */ /* 0x001f62000c1e1b00 */
[----:B----4-:R-:W-:-:S03]  /*04d0*/  DFMA R20, R16, R20, R24 ;  /* 0x000000141014722b */ /* 0x010fc60000000018 */
[----:B------:R-:W5:Y:S03]  /*04e0*/  LDG.E.64 R16, desc[UR6][R28.64+-0x1000] ;  /* 0xfff000061c107981 */ /* 0x000f66000c1e1b00 */
[----:B------:R-:W0:Y:S01]  /*04f0*/  F2I.F64.TRUNC R12, R20 ;  /* 0x00000014000c7311 */ /* 0x000e22000030d100 */
[----:B------:R-:W4:Y:S07]  /*0500*/  LDG.E.64 R24, desc[UR6][R28.64] ;  /* 0x000000061c187981 */ /* 0x000f2e000c1e1b00 */
[----:B0-----:R-:W2:Y:S02]  /*0510*/  I2F.F64 R22, R12 ;  /* 0x0000000c00167312 */ /* 0x001ea40000201c00 */
[----:B--2---:R-:W-:Y:S01]  /*0520*/  DFMA R18, R6, R18, R22 ;  /* 0x000000120612722b */ /* 0x004fe20000000016 */
[----:B------:R-:W4:Y:S05]  /*0530*/  LDG.E.64 R6, desc[UR6][R2.64+0x40] ;  /* 0x0000400602067981 */ /* 0x000f2a000c1e1b00 */
[----:B------:R0:W1:Y:S04]  /*0540*/  F2I.F64.TRUNC R14, R18 ;  /* 0x00000012000e7311 */ /* 0x000068000030d100 */
[----:B0-----:R-:W2:Y:S04]  /*0550*/  LDG.E.64 R18, desc[UR6][R2.64+0x58] ;  /* 0x0000580602127981 */ /* 0x001ea8000c1e1b00 */
[----:B-1----:R-:W3:Y:S02]  /*0560*/  I2F.F64 R22, R14 ;  /* 0x0000000e00167312 */ /* 0x002ee40000201c00 */
[----:B---3--:R-:W-:Y:S01]  /*0570*/  DFMA R22, R8, R10, R22 ;  /* 0x0000000a0816722b */ /* 0x008fe20000000016 */
[----:B------:R-:W3:Y:S04]  /*0580*/  LDG.E.64 R10, desc[UR6][R2.64+0x48] ;  /* 0x00004806020a7981 */ /* 0x000ee8000c1e1b00 */
[----:B------:R-:W3:Y:S05]  /*0590*/  LDG.E.64 R8, desc[UR6][R28.64+0x1000] ;  /* 0x001000061c087981 */ /* 0x000eea000c1e1b00 */
[----:B------:R-:W0:Y:S08]  /*05a0*/  F2I.F64.TRUNC R22, R22 ;  /* 0x0000001600167311 */ /* 0x000e30000030d100 */
[----:B0-----:R0:W5:Y:S02]  /*05b0*/  I2F.F64 R20, R22 ;  /* 0x0000001600147312 */ /* 0x0011640000201c00 */
[----:B0-----:R-:W2:Y:S01]  /*05c0*/  LDG.E.64 R22, desc[UR6][R28.64+0x2000] ;  /* 0x002000061c167981 */ /* 0x001ea2000c1e1b00 */
[----:B-----5:R-:W-:-:S03]  /*05d0*/  DFMA R26, R26, R16, R20 ;  /* 0x000000101a1a722b */ /* 0x020fc60000000014 */
[----:B------:R-:W2:Y:S04]  /*05e0*/  LDG.E.64 R20, desc[UR6][R2.64+0x50] ;  /* 0x0000500602147981 */ /* 0x000ea8000c1e1b00 */
[----:B------:R0:W5:Y:S01]  /*05f0*/  LDG.E.64 R16, desc[UR6][R28.64+0x3000] ;  /* 0x003000061c107981 */ /* 0x000162000c1e1b00 */
[----:B------:R-:W1:Y:S08]  /*0600*/  F2I.F64.TRUNC R12, R26 ;  /* 0x0000001a000c7311 */ /* 0x000e70000030d100 */
[----:B-1----:R-:W4:Y:S02]  /*0610*/  I2F.F64 R26, R12 ;  /* 0x0000000c001a7312 */ /* 0x002f240000201c00 */
[----:B----4-:R-:W-:-:S06]  /*0620*/  DFMA R24, R6, R24, R26 ;  /* 0x000000180618722b */ /* 0x010fcc000000001a */
[----:B------:R-:W1:Y:S01]  /*0630*/  F2I.F64.TRUNC R14, R24 ;  /* 0x00000018000e7311 */ /* 0x000e62000030d100 */
[----:B------:R-:W-:-:S07]  /*0640*/  IADD3 R7, PT, PT, R15, 0x2000, RZ ;  /* 0x000020000f077810 */ /* 0x000fce0007ffe0ff */
[----:B-1----:R-:W3:Y:S01]  /*0650*/  I2F.F64 R24, R14 ;  /* 0x0000000e00187312 */ /* 0x002ee20000201c00 */
[----:B------:R-:W-:Y:S01]  /*0660*/  IMAD.WIDE R6, R7, 0x8, R4 ;  /* 0x0000000807067825 */ /* 0x000fe200078e0204 */
[----:B---3--:R-:W-:Y:S01]  /*0670*/  DFMA R24, R10, R8, R24 ;  /* 0x000000080a18722b */ /* 0x008fe20000000018 */
[----:B------:R-:W3:Y:S04]  /*0680*/  LDG.E.64 R8, desc[UR6][R2.64+0x60] ;  /* 0x0000600602087981 */ /* 0x000ee8000c1e1b00 */
[----:B------:R-:W3:Y:S01]  /*0690*/  LDG.E.64 R10, desc[UR6][R6.64+-0x4000] ;  /* 0xffc00006060a7981 */ /* 0x000ee2000c1e1b00 */
[----:B------:R-:W1:Y:S08]  /*06a0*/  F2I.F64.TRUNC R12, R24 ;  /* 0x00000018000c7311 */ /* 0x000e70000030d100 */
[----:B-1----:R-:W2:Y:S02]  /*06b0*/  I2F.F64 R26, R12 ;  /* 0x0000000c001a7312 */ /* 0x002ea40000201c00 */
[----:B--2---:R-:W-:Y:S01]  /*06c0*/  DFMA R26, R20, R22, R26 ;  /* 0x00000016141a722b */ /* 0x004fe2000000001a */
[----:B------:R-:W2:Y:S04]  /*06d0*/  LDG.E.64 R20, desc[UR6][R2.64+0x68] ;  /* 0x0000680602147981 */ /* 0x000ea8000c1e1b00 */
[----:B------:R-:W2:Y:S01]  /*06e0*/  LDG.E.64 R22, desc[UR6][R6.64+-0x3000] ;  /* 0xffd0000606167981 */ /* 0x000ea2000c1e1b00 */
[----:B------:R-:W0:Y:S08]  /*06f0*/  F2I.F64.TRUNC R14, R26 ;  /* 0x0000001a000e7311 */ /* 0x000e30000030d100 */
[----:B0-----:R-:W5:Y:S02]  /*0700*/  I2F.F64 R28, R14 ;  /* 0x0000000e001c7312 */ /* 0x001f640000201c00 */
[----:B-----5:R-:W-:Y:S01]  /*0710*/  DFMA R28, R18, R16, R28 ;  /* 0x00000010121c722b */ /* 0x020fe2000000001c */
[----:B------:R-:W4:Y:S04]  /*0720*/  LDG.E.64 R16, desc[UR6][R2.64+0x70] ;  /* 0x0000700602107981 */ /* 0x000f28000c1e1b00 */
[----:B------:R-:W4:Y:S05]  /*0730*/  LDG.E.64 R18, desc[UR6][R6.64+-0x2000] ;  /* 0xffe0000606127981 */ /* 0x000f2a000c1e1b00 */
[----:B------:R-:W0:Y:S08]  /*0740*/  F2I.F64.TRUNC R28, R28 ;  /* 0x0000001c001c7311 */ /* 0x000e30000030d100 */
[----:B0-----:R-:W3:Y:S02]  /*0750*/  I2F.F64 R24, R28 ;  /* 0x0000001c00187312 */ /* 0x001ee40000201c00 */
[----:B---3--:R-:W-:Y:S01]  /*0760*/  DFMA R24, R8, R10, R24 ;  /* 0x0000000a0818722b */ /* 0x008fe20000000018 */
[----:B------:R-:W3:Y:S04]  /*0770*/  LDG.E.64 R8, desc[UR6][R2.64+0x78] ;  /* 0x0000780602087981 */ /* 0x000ee8000c1e1b00 */
[----:B------:R-:W3:Y:S01]  /*0780*/  LDG.E.64 R10, desc[UR6][R6.64+-0x1000] ;  /* 0xfff00006060a7981 */ /* 0x000ee2000c1e1b00 */
[----:B------:R-:W0:Y:S08]  /*0790*/  F2I.F64.TRUNC R12, R24 ;  /* 0x00000018000c7311 */ /* 0x000e30000030d100 */
[----:B0-----:R-:W2:Y:S02]  /*07a0*/  I2F.F64 R26, R12 ;  /* 0x0000000c001a7312 */ /* 0x001ea40000201c00 */
[----:B--2---:R-:W-:Y:S01]  /*07b0*/  DFMA R26, R20, R22, R26 ;  /* 0x00000016141a722b */ /* 0x004fe2000000001a */
[----:B------:R-:W2:Y:S04]  /*07c0*/  LDG.E.64 R20, desc[UR6][R2.64+0x80] ;  /* 0x0000800602147981 */ /* 0x000ea8000c1e1b00 */
[----:B------:R-:W2:Y:S01]  /*07d0*/  LDG.E.64 R22, desc[UR6][R6.64] ;  /* 0x0000000606167981 */ /* 0x000ea2000c1e1b00 */
[----:B------:R-:W0:Y:S08]  /*07e0*/  F2I.F64.TRUNC R14, R26 ;  /* 0x0000001a000e7311 */ /* 0x000e30000030d100 */
[----:B0-----:R-:W4:Y:S02]  /*07f0*/  I2F.F64 R28, R14 ;  /* 0x0000000e001c7312 */ /* 0x001f240000201c00 */
[----:B----4-:R-:W-:Y:S01]  /*0800*/  DFMA R28, R16, R18, R28 ;  /* 0x00000012101c722b */ /* 0x010fe2000000001c */
[----:B------:R-:W4:Y:S04]  /*0810*/  LDG.E.64 R18, desc[UR6][R2.64+0x88] ;  /* 0x0000880602127981 */ /* 0x000f28000c1e1b00 */
[----:B------:R-:W4:Y:S05]  /*0820*/  LDG.E.64 R16, desc[UR6][R6.64+0x1000] ;  /* 0x0010000606107981 */ /* 0x000f2a000c1e1b00 */
[----:B------:R-:W0:Y:S08]  /*0830*/  F2I.F64.TRUNC R28, R28 ;  /* 0x0000001c001c7311 */ /* 0x000e30000030d100 */
[----:B0-----:R-:W3:Y:S02]  /*0840*/  I2F.F64 R24, R28 ;  /* 0x0000001c00187312 */ /* 0x001ee40000201c00 */
[----:B---3--:R-:W-:Y:S01]  /*0850*/  DFMA R24, R8, R10, R24 ;  /* 0x0000000a0818722b */ /* 0x008fe20000000018 */
[----:B------:R-:W3:Y:S04]  /*0860*/  LDG.E.64 R8, desc[UR6][R2.64+0x90] ;  /* 0x0000900602087981 */ /* 0x000ee8000c1e1b00 */
[----:B------:R-:W3:Y:S01]  /*0870*/  LDG.E.64 R10, desc[UR6][R6.64+0x2000] ;  /* 0x00200006060a7981 */ /* 0x000ee2000c1e1b00 */
[----:B------:R0:W1:Y:S04]  /*0880*/  F2I.F64.TRUNC R12, R24 ;  /* 0x00000018000c7311 */ /* 0x000068000030d100 */
[----:B0-----:R0:W5:Y:S04]  /*0890*/  LDG.E.64 R24, desc[UR6][R6.64+0x3000] ;  /* 0x0030000606187981 */ /* 0x001168000c1e1b00 */
[----:B-1----:R-:W2:Y:S02]  /*08a0*/  I2F.F64 R26, R12 ;  /* 0x0000000c001a7312 */ /* 0x002ea40000201c00 */
[----:B--2---:R-:W-:Y:S01]  /*08b0*/  DFMA R26, R20, R22, R26 ;  /* 0x00000016141a722b */ /* 0x004fe2000000001a */
[----:B------:R-:W5:Y:S09]  /*08c0*/  LDG.E.64 R20, desc[UR6][R2.64+0x98] ;  /* 0x0000980602147981 */ /* 0x000f72000c1e1b00 */
[----:B------:R-:W1:Y:S01]  /*08d0*/  F2I.F64.TRUNC R26, R26 ;  /* 0x0000001a001a7311 */ /* 0x000e62000030d100 */
[----:B------:R-:W-:-:S07]  /*08e0*/  IADD3 R23, PT, PT, R15, 0x3000, RZ ;  /* 0x000030000f177810 */ /* 0x000fce0007ffe0ff */
[----:B-1----:R-:W4:Y:S01]  /*08f0*/  I2F.F64 R28, R26 ;  /* 0x0000001a001c7312 */ /* 0x002f220000201c00 */
[----:B------:R-:W-:Y:S01]  /*0900*/  IMAD.WIDE R22, R23, 0x8, R4 ;  /* 0x0000000817167825 */ /* 0x000fe200078e0204 */
[----:B----4-:R-:W-:Y:S01]  /*0910*/  DFMA R28, R18, R16, R28 ;  /* 0x00000010121c722b */ /* 0x010fe2000000001c */
[----:B------:R-:W2:Y:S04]  /*0920*/  LDG.E.64 R16, desc[UR6][R2.64+0xa0] ;  /* 0x0000a00602107981 */ /* 0x000ea8000c1e1b00 */
[----:B------:R-:W2:Y:S01]  /*0930*/  LDG.E.64 R18, desc[UR6][R22.64+-0x4000] ;  /* 0xffc0000616127981 */ /* 0x000ea2000c1e1b00 */
[----:B------:R-:W0:Y:S08]  /*0940*/  F2I.F64.TRUNC R12, R28 ;  /* 0x0000001c000c7311 */ /* 0x000e30000030d100 */
[----:B0-----:R-:W3:Y:S02]  /*0950*/  I2F.F64 R6, R12 ;  /* 0x0000000c00067312 */ /* 0x001ee40000201c00 */
[----:B---3--:R-:W-:Y:S01]  /*0960*/  DFMA R10, R8, R10, R6 ;  /* 0x0000000a080a722b */ /* 0x008fe20000000006 */
[----:B------:R-:W3:Y:S04]  /*0970*/  LDG.E.64 R6, desc[UR6][R2.64+0xa8] ;  /* 0x0000a80602067981 */ /* 0x000ee8000c1e1b00 */
[----:B------:R-:W3:Y:S01]  /*0980*/  LDG.E.64 R8, desc[UR6][R22.64+-0x3000] ;  /* 0xffd0000616087981 */ /* 0x000ee2000c1e1b00 */
[----:B------:R0:W1:Y:S04]  /*0990*/  F2I.F64.TRUNC R14, R10 ;  /* 0x0000000a000e7311 */ /* 0x000068000030d100 */
[----:B0-----:R-:W4:Y:S04]  /*09a0*/  LDG.E.64 R10, desc[UR6][R2.64+0xb0] ;  /* 0x0000b006020a7981 */ /* 0x001f28000c1e1b00 */
[----:B-1----:R-:W5:Y:S02]  /*09b0*/  I2F.F64 R26, R14 ;  /* 0x0000000e001a7312 */ /* 0x002f640000201c00 */
[----:B-----5:R-:W-:Y:S01]  /*09c0*/  DFMA R28, R20, R24, R26 ;  /* 0x00000018141c722b */ /* 0x020fe2000000001a */
[----:B------:R-:W4:Y:S05]  /*09d0*/  LDG.E.64 R20, desc[UR6][R22.64+-0x2000] ;  /* 0xffe0000616147981 */ /* 0x000f2a000c1e1b00 */
        /* <DEDUP_REMOVED lines=11> */
[----:B0-----:R-:W5:Y:S04]  /*0a90*/  LDG.E.64 R26, desc[UR6][R2.64+0xd8] ;  /* 0x0000d806021a7981 */ /* 0x001f68000c1e1b00 */
[----:B-1----:R-:W4:Y:S02]  /*0aa0*/  I2F.F64 R28, R14 ;  /* 0x0000000e001c7312 */ /* 0x002f240000201c00 */
[----:B----4-:R-:W-:Y:S01]  /*0ab0*/  DFMA R28, R10, R20, R28 ;  /* 0x000000140a1c722b */ /* 0x010fe2000000001c */
[----:B------:R-:W4:Y:S04]  /*0ac0*/  LDG.E.64 R10, desc[UR6][R2.64+0xc8] ;  /* 0x0000c806020a7981 */ /* 0x000f28000c1e1b00 */
[----:B------:R-:W4:Y:S05]  /*0ad0*/  LDG.E.64 R20, desc[UR6][R22.64+0x1000] ;  /* 0x0010000616147981 */ /* 0x000f2a000c1e1b00 */
[----:B------:R-:W0:Y:S08]  /*0ae0*/  F2I.F64.TRUNC R28, R28 ;  /* 0x0000001c001c7311 */ /* 0x000e30000030d100 */
[----:B0-----:R0:W2:Y:S02]  /*0af0*/  I2F.F64 R24, R28 ;  /* 0x0000001c00187312 */ /* 0x0010a40000201c00 */
[----:B0-----:R-:W5:Y:S01]  /*0b00*/  LDG.E.64 R28, desc[UR6][R22.64+0x3000] ;  /* 0x00300006161c7981 */ /* 0x001f62000c1e1b00 */
[----:B--2---:R-:W-:-:S03]  /*0b10*/  DFMA R16, R16, R18, R24 ;  /* 0x000000121010722b */ /* 0x004fc60000000018 */
[----:B------:R0:W2:Y:S04]  /*0b20*/  LDG.E.64 R18, desc[UR6][R2.64+0xd0] ;  /* 0x0000d00602127981 */ /* 0x0000a8000c1e1b00 */
[----:B------:R-:W2:Y:S03]  /*0b30*/  LDG.E.64 R24, desc[UR6][R22.64+0x2000] ;  /* 0x0020000616187981 */ /* 0x000ea6000c1e1b00 */
[----:B------:R-:W1:Y:S08]  /*0b40*/  F2I.F64.TRUNC R16, R16 ;  /* 0x0000001000107311 */ /* 0x000e70000030d100 */
[----:B-1----:R-:W3:Y:S01]  /*0b50*/  I2F.F64 R16, R16 ;  /* 0x0000001000107312 */ /* 0x002ee20000201c00 */
[----:B------:R-:W-:-:S04]  /*0b60*/  UIADD3 UR4, UPT, UPT, UR4, 0x20, URZ ;  /* 0x0000002004047890 */ /* 0x000fc8000fffe0ff */
[----:B------:R-:W-:Y:S01]  /*0b70*/  UISETP.NE.AND UP0, UPT, UR4, 0x200, UPT ;  /* 0x000002000400788c */ /* 0x000fe2000bf05270 */
[----:B0-----:R-:W-:Y:S02]  /*0b80*/  IADD3 R2, P0, PT, R2, 0x100, RZ ;  /* 0x0000010002027810 */ /* 0x001fe40007f1e0ff */
[----:B------:R-:W-:-:S03]  /*0b90*/  IADD3 R15, PT, PT, R15, 0x4000, RZ ;  /* 0x000040000f0f7810 */ /* 0x000fc60007ffe0ff */
[----:B------:R-:W-:Y:S01]  /*0ba0*/  IMAD.X R3, RZ, RZ, R3, P0 ;  /* 0x000000ffff037224 */ /* 0x000fe200000e0603 */
[----:B---3--:R-:W-:-:S10]  /*0bb0*/  DFMA R6, R8, R6, R16 ;  /* 0x000000060806722b */ /* 0x008fd40000000010 */
[----:B------:R-:W0:Y:S08]  /*0bc0*/  F2I.F64.TRUNC R6, R6 ;  /* 0x0000000600067311 */ /* 0x000e30000030d100 */
[----:B0-----:R-:W4:Y:S02]  /*0bd0*/  I2F.F64 R8, R6 ;  /* 0x0000000600087312 */ /* 0x001f240000201c00 */
[----:B----4-:R-:W-:-:S10]  /*0be0*/  DFMA R8, R10, R20, R8 ;  /* 0x000000140a08722b */ /* 0x010fd40000000008 */
[----:B------:R-:W0:Y:S08]  /*0bf0*/  F2I.F64.TRUNC R8, R8 ;  /* 0x0000000800087311 */ /* 0x000e30000030d100 */
[----:B0-----:R-:W2:Y:S02]  /*0c00*/  I2F.F64 R10, R8 ;  /* 0x00000008000a7312 */ /* 0x001ea40000201c00 */
[----:B--2---:R-:W-:-:S10]  /*0c10*/  DFMA R10, R18, R24, R10 ;  /* 0x00000018120a722b */ /* 0x004fd4000000000a */
[----:B------:R-:W0:Y:S08]  /*0c20*/  F2I.F64.TRUNC R10, R10 ;  /* 0x0000000a000a7311 */ /* 0x000e30000030d100 */
[----:B0-----:R-:W5:Y:S02]  /*0c30*/  I2F.F64 R18, R10 ;  /* 0x0000000a00127312 */ /* 0x001f640000201c00 */
[----:B-----5:R-:W-:-:S06]  /*0c40*/  DFMA R18, R26, R28, R18 ;  /* 0x0000001c1a12722b */ /* 0x020fcc0000000012 */
[----:B------:R0:W1:Y:S01]  /*0c50*/  F2I.F64.TRUNC R12, R18 ;  /* 0x00000012000c7311 */ /* 0x000062000030d100 */
[----:B------:R-:W-:Y:S05]  /*0c60*/  BRA.U UP0, `(.L_x_0) ;  /* 0xfffffff5004c7547 */ /* 0x000fea000b83ffff */
[----:B------:R-:W2:Y:S01]  /*0c70*/  LDC.64 R4, c[0x0][0x390] ;  /* 0x0000e400ff047b82 */ /* 0x000ea20000000a00 */
[----:B-1----:R-:W1:Y:S01]  /*0c80*/  I2F.F64 R2, R12 ;  /* 0x0000000c00027312 */ /* 0x002e620000201c00 */
[----:B------:R-:W-:-:S05]  /*0c90*/  IADD3 R13, PT, PT, R0, R13, RZ ;  /* 0x0000000d000d7210 */ /* 0x000fca0007ffe0ff */
[----:B--2---:R-:W-:-:S05]  /*0ca0*/  IMAD.WIDE R4, R13, 0x8, R4 ;  /* 0x000000080d047825 */ /* 0x004fca00078e0204 */
[----:B-1----:R-:W-:Y:S01]  /*0cb0*/  STG.E.64 desc[UR6][R4.64], R2 ;  /* 0x0000000204007986 */ /* 0x002fe2000c101b06 */
[----:B------:R-:W-:Y:S05]  /*0cc0*/  EXIT ;  /* 0x000000000000794d */ /* 0x000fea0003800000 */
.L_x_1:
[----:B------:R-:W-:-:S00]  /*0cd0*/  BRA `(.L_x_1) ;  /* 0xfffffffc00fc7947 */ /* 0x000fc0000383ffff */
[----:B------:R-:W-:-:S00]  /*0ce0*/  NOP ;  /* 0x0000000000007918 */ /* 0x000fc00000000000 */
        /* <DEDUP_REMOVED lines=9> */
.L_x_2:


//--------------------- .nv.shared.reserved.0     --------------------------
	.section	.nv.shared.reserved.0,"aw",@nobits
	.weak		__nv_reservedSMEM_offset_0_alias
	.size		__nv_reservedSMEM_offset_0_alias, 0, 64
	.other		__nv_reservedSMEM_offset_0_alias,@"STO_CUDA_RESERVED_SHARED STV_DEFAULT"
__nv_reservedSMEM_offset_0_alias:
	.zero		0
	.zero		64


//--------------------- .nv.constant0._Z15Matriz_GPU_MultPdS_S_ --------------------------
	.section	.nv.constant0._Z15Matriz_GPU_MultPdS_S_,"a",@progbits
	.sectionflags	@""
	.align	4
.nv.constant0._Z15Matriz_GPU_MultPdS_S_:
	.zero		920


//--------------------- SYMBOLS --------------------------

	.type		.nv.reservedSmem.offset0,@object
	.size		.nv.reservedSmem.offset0,0x4
